	.headerflags	@"EF_CUDA_TEXMODE_UNIFIED EF_CUDA_64BIT_ADDRESS EF_CUDA_ACCELERATORS EF_CUDA_SM90 EF_CUDA_VIRTUAL_SM(EF_CUDA_SM90)"
	.elftype	@"ET_EXEC"


//--------------------- .nv.info                  --------------------------
	.section	.nv.info,"",@"SHT_CUDA_INFO"
	.align	4


	//----- nvinfo : EIATTR_REGCOUNT
	.align		4
        /*0000*/ 	.byte	0x04, 0x2f
        /*0002*/ 	.short	(.L_2 - .L_1)
	.align		4
.L_1:
        /*0004*/ 	.word	index@(triton_poi_fused_native_layer_norm_8)
        /*0008*/ 	.word	0x00000010


	//----- nvinfo : EIATTR_MIN_STACK_SIZE
	.align		4
.L_2:
        /*000c*/ 	.byte	0x04, 0x12
        /*000e*/ 	.short	(.L_4 - .L_3)
	.align		4
.L_3:
        /*0010*/ 	.word	index@(triton_poi_fused_native_layer_norm_8)
        /*0014*/ 	.word	0x00000000


	//----- nvinfo : EIATTR_FRAME_SIZE
	.align		4
.L_4:
        /*0018*/ 	.byte	0x04, 0x11
        /*001a*/ 	.short	(.L_6 - .L_5)
	.align		4
.L_5:
        /*001c*/ 	.word	index@(triton_poi_fused_native_layer_norm_8)
        /*0020*/ 	.word	0x00000000


	//----- nvinfo : EIATTR_MIN_STACK_SIZE
	.align		4
.L_6:
        /*0024*/ 	.byte	0x04, 0x12
        /*0026*/ 	.short	(.L_8 - .L_7)
	.align		4
.L_7:
        /*0028*/ 	.word	index@(triton_poi_fused_native_layer_norm_8)
        /*002c*/ 	.word	0x00000000
.L_8:


//--------------------- .nv.info.triton_poi_fused_native_layer_norm_8 --------------------------
	.section	.nv.info.triton_poi_fused_native_layer_norm_8,"",@"SHT_CUDA_INFO"
	.sectionflags	@""
	.align	4


	//----- nvinfo : EIATTR_CUDA_API_VERSION
	.align		4
        /*0000*/ 	.byte	0x04, 0x37
        /*0002*/ 	.short	(.L_10 - .L_9)
.L_9:
        /*0004*/ 	.word	0x0000007c


	//----- nvinfo : EIATTR_KPARAM_INFO
	.align		4
.L_10:
        /*0008*/ 	.byte	0x04, 0x17
        /*000a*/ 	.short	(.L_12 - .L_11)
.L_11:
        /*000c*/ 	.word	0x00000000
        /*0010*/ 	.short	0x0003
        /*0012*/ 	.short	0x0018
        /*0014*/ 	.byte	0x00, 0xf0, 0x11, 0x00


	//----- nvinfo : EIATTR_KPARAM_INFO
	.align		4
.L_12:
        /*0018*/ 	.byte	0x04, 0x17
        /*001a*/ 	.short	(.L_14 - .L_13)
.L_13:
        /*001c*/ 	.word	0x00000000
        /*0020*/ 	.short	0x0002
        /*0022*/ 	.short	0x0010
        /*0024*/ 	.byte	0x00, 0xf4, 0x21, 0x00


	//----- nvinfo : EIATTR_KPARAM_INFO
	.align		4
.L_14:
        /*0028*/ 	.byte	0x04, 0x17
        /*002a*/ 	.short	(.L_16 - .L_15)
.L_15:
        /*002c*/ 	.word	0x00000000
        /*0030*/ 	.short	0x0001
        /*0032*/ 	.short	0x0008
        /*0034*/ 	.byte	0x00, 0xf4, 0x21, 0x00


	//----- nvinfo : EIATTR_KPARAM_INFO
	.align		4
.L_16:
        /*0038*/ 	.byte	0x04, 0x17
        /*003a*/ 	.short	(.L_18 - .L_17)
.L_17:
        /*003c*/ 	.word	0x00000000
        /*0040*/ 	.short	0x0000
        /*0042*/ 	.short	0x0000
        /*0044*/ 	.byte	0x00, 0xf4, 0x21, 0x00


	//----- nvinfo : EIATTR_SPARSE_MMA_MASK
	.align		4
.L_18:
        /*0048*/ 	.byte	0x03, 0x50
        /*004a*/ 	.short	0x0000


	//----- nvinfo : EIATTR_MAXREG_COUNT
	.align		4
        /*004c*/ 	.byte	0x03, 0x1b
        /*004e*/ 	.short	0x00ff


	//----- nvinfo : EIATTR_EXIT_INSTR_OFFSETS
	.align		4
        /*0050*/ 	.byte	0x04, 0x1c
        /*0052*/ 	.short	(.L_20 - .L_19)


	//   ....[0]....
.L_19:
        /*0054*/ 	.word	0x00000250


	//   ....[1]....
        /*0058*/ 	.word	0x00000290


	//----- nvinfo : EIATTR_REQNTID
	.align		4
.L_20:
        /*005c*/ 	.byte	0x04, 0x10
        /*005e*/ 	.short	(.L_22 - .L_21)
.L_21:
        /*0060*/ 	.word	0x00000020
        /*0064*/ 	.word	0x00000001
        /*0068*/ 	.word	0x00000001


	//----- nvinfo : EIATTR_CBANK_PARAM_SIZE
	.align		4
.L_22:
        /*006c*/ 	.byte	0x03, 0x19
        /*006e*/ 	.short	0x001c


	//----- nvinfo : EIATTR_PARAM_CBANK
	.align		4
        /*0070*/ 	.byte	0x04, 0x0a
        /*0072*/ 	.short	(.L_24 - .L_23)
	.align		4
.L_23:
        /*0074*/ 	.word	index@(.nv.constant0.triton_poi_fused_native_layer_norm_8)
        /*0078*/ 	.short	0x0210
        /*007a*/ 	.short	0x001c


	//----- nvinfo : EIATTR_SW_WAR
	.align		4
.L_24:
        /*007c*/ 	.byte	0x04, 0x36
        /*007e*/ 	.short	(.L_26 - .L_25)
.L_25:
        /*0080*/ 	.word	0x00000008
.L_26:


//--------------------- .nv.callgraph             --------------------------
	.section	.nv.callgraph,"",@"SHT_CUDA_CALLGRAPH"
	.align	4
	.sectionentsize	8
	.align		4
        /*0000*/ 	.word	0x00000000
	.align		4
        /*0004*/ 	.word	0xffffffff
	.align		4
        /*0008*/ 	.word	0x00000000
	.align		4
        /*000c*/ 	.word	0xfffffffe
	.align		4
        /*0010*/ 	.word	0x00000000
	.align		4
        /*0014*/ 	.word	0xfffffffd
	.align		4
        /*0018*/ 	.word	0x00000000
	.align		4
        /*001c*/ 	.word	0xfffffffc


//--------------------- .nv.constant4             --------------------------
	.section	.nv.constant4,"a",@progbits
	.align	8
	.align		8
.nv.constant4:
        /*0000*/ 	.dword	_$_str


//--------------------- .text.triton_poi_fused_native_layer_norm_8 --------------------------
	.section	.text.triton_poi_fused_native_layer_norm_8,"ax",@progbits
	.align	128
        .global         triton_poi_fused_native_layer_norm_8
        .type           triton_poi_fused_native_layer_norm_8,@function
        .size           triton_poi_fused_native_layer_norm_8,(.L_x_1 - triton_poi_fused_native_layer_norm_8)
        .other          triton_poi_fused_native_layer_norm_8,@"STO_CUDA_ENTRY STV_DEFAULT"
triton_poi_fused_native_layer_norm_8:
.text.triton_poi_fused_native_layer_norm_8:
[----:B------:R-:W0:Y:S02]  /*0000*/  LDC R1, c[0x0][0x28] ;  /* 0x00000a00ff017b82 */ /* 0x000e240000000800 */
[----:B------:R-:W1:Y:S01]  /*0010*/  S2R R10, SR_TID.X ;  /* 0x00000000000a7919 */ /* 0x000e620000002100 */
[----:B------:R-:W2:Y:S01]  /*0020*/  LDC.64 R2, c[0x0][0x210] ;  /* 0x00008400ff027b82 */ /* 0x000ea20000000a00 */
[----:B------:R-:W-:Y:S01]  /*0030*/  CS2R R6, SRZ ;  /* 0x0000000000067805 */ /* 0x000fe2000001ff00 */
[----:B------:R-:W-:Y:S01]  /*0040*/  ULDC.64 UR4, c[0x0][0x208] ;  /* 0x0000820000047ab9 */ /* 0x000fe20000000a00 */
[----:B------:R-:W3:Y:S01]  /*0050*/  S2R R9, SR_CTAID.X ;  /* 0x0000000000097919 */ /* 0x000ee20000002500 */
[----:B------:R-:W-:Y:S02]  /*0060*/  MOV R8, RZ ;  /* 0x000000ff00087202 */ /* 0x000fe40000000f00 */
[----:B-1----:R-:W-:-:S04]  /*0070*/  LOP3.LUT R0, R10, 0x3, RZ, 0xc0, !PT ;  /* 0x000000030a007812 */ /* 0x002fc800078ec0ff */
[----:B---3--:R-:W-:Y:S01]  /*0080*/  LEA R9, R9, R0, 0x2 ;  /* 0x0000000009097211 */ /* 0x008fe200078e10ff */
[----:B------:R-:W-:-:S03]  /*0090*/  HFMA2.MMA R0, -RZ, RZ, 0, 0 ;  /* 0x00000000ff007435 */ /* 0x000fc600000001ff */
[C---:B------:R-:W-:Y:S02]  /*00a0*/  ISETP.GE.AND P0, PT, R9.reuse, 0x4, PT ;  /* 0x000000040900780c */ /* 0x040fe40003f06270 */
[----:B------:R-:W-:-:S05]  /*00b0*/  SHF.L.U32 R5, R9, 0x2, RZ ;  /* 0x0000000209057819 */ /* 0x000fca00000006ff */
[----:B--2---:R-:W-:-:S06]  /*00c0*/  IMAD.WIDE R2, R5, 0x4, R2 ;  /* 0x0000000405027825 */ /* 0x004fcc00078e0202 */
[----:B------:R-:W2:Y:S04]  /*00d0*/  @!P0 LDG.E.EL R0, desc[UR4][R2.64] ;  /* 0x0000000402008981 */ /* 0x000ea8000c2e1900 */
[----:B------:R-:W2:Y:S04]  /*00e0*/  @!P0 LDG.E.EL R7, desc[UR4][R2.64+0x4] ;  /* 0x0000040402078981 */ /* 0x000ea8000c2e1900 */
[----:B------:R-:W3:Y:S04]  /*00f0*/  @!P0 LDG.E.EL R6, desc[UR4][R2.64+0x8] ;  /* 0x0000080402068981 */ /* 0x000ee8000c2e1900 */
[----:B------:R-:W4:Y:S01]  /*0100*/  @!P0 LDG.E.EL R8, desc[UR4][R2.64+0xc] ;  /* 0x00000c0402088981 */ /* 0x000f22000c2e1900 */
[----:B------:R-:W-:-:S04]  /*0110*/  LOP3.LUT P0, RZ, R10, 0x1c, RZ, 0xc0, !PT ;  /* 0x0000001c0aff7812 */ /* 0x000fc8000780c0ff */
[----:B------:R-:W-:Y:S01]  /*0120*/  ISETP.LT.AND P0, PT, R9, 0x4, !P0 ;  /* 0x000000040900780c */ /* 0x000fe20004701270 */
[----:B--2---:R-:W-:-:S04]  /*0130*/  FADD R5, R7, R0 ;  /* 0x0000000007057221 */ /* 0x004fc80000000000 */
[----:B---3--:R-:W-:Y:S02]  /*0140*/  FADD R11, R5, R6 ;  /* 0x00000006050b7221 */ /* 0x008fe40000000000 */
[----:B------:R-:W1:Y:S02]  /*0150*/  LDC.64 R4, c[0x0][0x218] ;  /* 0x00008600ff047b82 */ /* 0x000e640000000a00 */
[----:B----4-:R-:W-:-:S04]  /*0160*/  FADD R11, R11, R8 ;  /* 0x000000080b0b7221 */ /* 0x010fc80000000000 */
[----:B------:R-:W-:-:S04]  /*0170*/  FMUL R13, R11, 0.25 ;  /* 0x3e8000000b0d7820 */ /* 0x000fc80000400000 */
[C---:B------:R-:W-:Y:S01]  /*0180*/  FADD R7, -R13.reuse, R7 ;  /* 0x000000070d077221 */ /* 0x040fe20000000100 */
[C---:B------:R-:W-:Y:S01]  /*0190*/  FADD R0, -R13.reuse, R0 ;  /* 0x000000000d007221 */ /* 0x040fe20000000100 */
[C---:B------:R-:W-:Y:S01]  /*01a0*/  FADD R6, -R13.reuse, R6 ;  /* 0x000000060d067221 */ /* 0x040fe20000000100 */
[----:B------:R-:W-:Y:S01]  /*01b0*/  FADD R11, -R13, R8 ;  /* 0x000000080d0b7221 */ /* 0x000fe20000000100 */
[----:B------:R-:W-:-:S04]  /*01c0*/  FMUL R7, R7, R7 ;  /* 0x0000000707077220 */ /* 0x000fc80000400000 */
[----:B------:R-:W-:-:S04]  /*01d0*/  FFMA R7, R0, R0, R7 ;  /* 0x0000000000077223 */ /* 0x000fc80000000007 */
[----:B------:R-:W-:Y:S02]  /*01e0*/  FFMA R0, R6, R6, R7 ;  /* 0x0000000606007223 */ /* 0x000fe40000000007 */
[----:B------:R-:W2:Y:S01]  /*01f0*/  LDC.64 R6, c[0x0][0x220] ;  /* 0x00008800ff067b82 */ /* 0x000ea20000000a00 */
[----:B-1----:R-:W-:Y:S01]  /*0200*/  IMAD.WIDE R2, R9, 0x4, R4 ;  /* 0x0000000409027825 */ /* 0x002fe200078e0204 */
[----:B------:R-:W-:-:S03]  /*0210*/  HFMA2.MMA R5, -RZ, RZ, 1.625, 0 ;  /* 0x3e800000ff057435 */ /* 0x000fc600000001ff */
[----:B------:R-:W-:Y:S01]  /*0220*/  FFMA R0, R11, R11, R0 ;  /* 0x0000000b0b007223 */ /* 0x000fe20000000000 */
[----:B------:R1:W-:Y:S06]  /*0230*/  @P0 STG.E desc[UR4][R2.64], R13 ;  /* 0x0000000d02000986 */ /* 0x0003ec000c101904 */
[----:B------:R-:W-:Y:S01]  /*0240*/  FFMA R0, R0, R5, 9.9999997473787516356e-06 ;  /* 0x3727c5ac00007423 */ /* 0x000fe20000000005 */
[----:B------:R-:W-:Y:S06]  /*0250*/  @!P0 EXIT ;  /* 0x000000000000894d */ /* 0x000fec0003800000 */
[----:B------:R-:W0:Y:S01]  /*0260*/  MUFU.RSQ R5, R0 ;  /* 0x0000000000057308 */ /* 0x000e220000001400 */
[----:B-12---:R-:W-:-:S05]  /*0270*/  IMAD.WIDE R2, R9, 0x4, R6 ;  /* 0x0000000409027825 */ /* 0x006fca00078e0206 */
[----:B0-----:R-:W-:Y:S01]  /*0280*/  STG.E desc[UR4][R2.64], R5 ;  /* 0x0000000502007986 */ /* 0x001fe2000c101904 */
[----:B------:R-:W-:Y:S05]  /*0290*/  EXIT ;  /* 0x000000000000794d */ /* 0x000fea0003800000 */
.L_x_0:
[----:B------:R-:W-:-:S00]  /*02a0*/  BRA `(.L_x_0) ;  /* 0xfffffffc00fc7947 */ /* 0x000fc0000383ffff */
[----:B------:R-:W-:-:S00]  /*02b0*/  NOP ;  /* 0x0000000000007918 */ /* 0x000fc00000000000 */
        /* <DEDUP_REMOVED lines=12> */
.L_x_1:


//--------------------- .nv.global.init           --------------------------
	.section	.nv.global.init,"aw",@progbits
.nv.global.init:
	.type		_$_str,@object
	.size		_$_str,(.L_0 - _$_str)
_$_str:
        /*0000*/ 	.byte	0x5f, 0x5f, 0x43, 0x55, 0x44, 0x41, 0x5f, 0x46, 0x54, 0x5a, 0x00
.L_0:


//--------------------- .nv.constant0.triton_poi_fused_native_layer_norm_8 --------------------------
	.section	.nv.constant0.triton_poi_fused_native_layer_norm_8,"a",@progbits
	.sectionflags	@""
	.align	4
.nv.constant0.triton_poi_fused_native_layer_norm_8:
	.zero		556
